	.headerflags	@"EF_CUDA_TEXMODE_UNIFIED EF_CUDA_64BIT_ADDRESS EF_CUDA_ACCELERATORS EF_CUDA_SM90 EF_CUDA_VIRTUAL_SM(EF_CUDA_SM90)"
	.elftype	@"ET_EXEC"


//--------------------- .nv.info                  --------------------------
	.section	.nv.info,"",@"SHT_CUDA_INFO"
	.align	4


	//----- nvinfo : EIATTR_REGCOUNT
	.align		4
        /*0000*/ 	.byte	0x04, 0x2f
        /*0002*/ 	.short	(.L_1 - .L_0)
	.align		4
.L_0:
        /*0004*/ 	.word	index@(triton_poi_fused_cat_30)
        /*0008*/ 	.word	0x0000000e


	//----- nvinfo : EIATTR_MIN_STACK_SIZE
	.align		4
.L_1:
        /*000c*/ 	.byte	0x04, 0x12
        /*000e*/ 	.short	(.L_3 - .L_2)
	.align		4
.L_2:
        /*0010*/ 	.word	index@(triton_poi_fused_cat_30)
        /*0014*/ 	.word	0x00000000


	//----- nvinfo : EIATTR_FRAME_SIZE
	.align		4
.L_3:
        /*0018*/ 	.byte	0x04, 0x11
        /*001a*/ 	.short	(.L_5 - .L_4)
	.align		4
.L_4:
        /*001c*/ 	.word	index@(triton_poi_fused_cat_30)
        /*0020*/ 	.word	0x00000000


	//----- nvinfo : EIATTR_MIN_STACK_SIZE
	.align		4
.L_5:
        /*0024*/ 	.byte	0x04, 0x12
        /*0026*/ 	.short	(.L_7 - .L_6)
	.align		4
.L_6:
        /*0028*/ 	.word	index@(triton_poi_fused_cat_30)
        /*002c*/ 	.word	0x00000000
.L_7:


//--------------------- .nv.info.triton_poi_fused_cat_30 --------------------------
	.section	.nv.info.triton_poi_fused_cat_30,"",@"SHT_CUDA_INFO"
	.sectionflags	@""
	.align	4


	//----- nvinfo : EIATTR_CUDA_API_VERSION
	.align		4
        /*0000*/ 	.byte	0x04, 0x37
        /*0002*/ 	.short	(.L_9 - .L_8)
.L_8:
        /*0004*/ 	.word	0x0000007c


	//----- nvinfo : EIATTR_KPARAM_INFO
	.align		4
.L_9:
        /*0008*/ 	.byte	0x04, 0x17
        /*000a*/ 	.short	(.L_11 - .L_10)
.L_10:
        /*000c*/ 	.word	0x00000000
        /*0010*/ 	.short	0x0004
        /*0012*/ 	.short	0x0020
        /*0014*/ 	.byte	0x00, 0xf0, 0x11, 0x00


	//----- nvinfo : EIATTR_KPARAM_INFO
	.align		4
.L_11:
        /*0018*/ 	.byte	0x04, 0x17
        /*001a*/ 	.short	(.L_13 - .L_12)
.L_12:
        /*001c*/ 	.word	0x00000000
        /*0020*/ 	.short	0x0003
        /*0022*/ 	.short	0x0018
        /*0024*/ 	.byte	0x00, 0xf4, 0x21, 0x00


	//----- nvinfo : EIATTR_KPARAM_INFO
	.align		4
.L_13:
        /*0028*/ 	.byte	0x04, 0x17
        /*002a*/ 	.short	(.L_15 - .L_14)
.L_14:
        /*002c*/ 	.word	0x00000000
        /*0030*/ 	.short	0x0002
        /*0032*/ 	.short	0x0010
        /*0034*/ 	.byte	0x00, 0xf4, 0x21, 0x00


	//----- nvinfo : EIATTR_KPARAM_INFO
	.align		4
.L_15:
        /*0038*/ 	.byte	0x04, 0x17
        /*003a*/ 	.short	(.L_17 - .L_16)
.L_16:
        /*003c*/ 	.word	0x00000000
        /*0040*/ 	.short	0x0001
        /*0042*/ 	.short	0x0008
        /*0044*/ 	.byte	0x00, 0xf4, 0x21, 0x00


	//----- nvinfo : EIATTR_KPARAM_INFO
	.align		4
.L_17:
        /*0048*/ 	.byte	0x04, 0x17
        /*004a*/ 	.short	(.L_19 - .L_18)
.L_18:
        /*004c*/ 	.word	0x00000000
        /*0050*/ 	.short	0x0000
        /*0052*/ 	.short	0x0000
        /*0054*/ 	.byte	0x00, 0xf4, 0x21, 0x00


	//----- nvinfo : EIATTR_SPARSE_MMA_MASK
	.align		4
.L_19:
        /*0058*/ 	.byte	0x03, 0x50
        /*005a*/ 	.short	0x0000


	//----- nvinfo : EIATTR_MAXREG_COUNT
	.align		4
        /*005c*/ 	.byte	0x03, 0x1b
        /*005e*/ 	.short	0x00ff


	//----- nvinfo : EIATTR_EXIT_INSTR_OFFSETS
	.align		4
        /*0060*/ 	.byte	0x04, 0x1c
        /*0062*/ 	.short	(.L_21 - .L_20)


	//   ....[0]....
.L_20:
        /*0064*/ 	.word	0x000003a0


	//----- nvinfo : EIATTR_REQNTID
	.align		4
.L_21:
        /*0068*/ 	.byte	0x04, 0x10
        /*006a*/ 	.short	(.L_23 - .L_22)
.L_22:
        /*006c*/ 	.word	0x00000080
        /*0070*/ 	.word	0x00000001
        /*0074*/ 	.word	0x00000001


	//----- nvinfo : EIATTR_CBANK_PARAM_SIZE
	.align		4
.L_23:
        /*0078*/ 	.byte	0x03, 0x19
        /*007a*/ 	.short	0x0024


	//----- nvinfo : EIATTR_PARAM_CBANK
	.align		4
        /*007c*/ 	.byte	0x04, 0x0a
        /*007e*/ 	.short	(.L_25 - .L_24)
	.align		4
.L_24:
        /*0080*/ 	.word	index@(.nv.constant0.triton_poi_fused_cat_30)
        /*0084*/ 	.short	0x0210
        /*0086*/ 	.short	0x0024


	//----- nvinfo : EIATTR_SW_WAR
	.align		4
.L_25:
        /*0088*/ 	.byte	0x04, 0x36
        /*008a*/ 	.short	(.L_27 - .L_26)
.L_26:
        /*008c*/ 	.word	0x00000008
.L_27:


//--------------------- .nv.callgraph             --------------------------
	.section	.nv.callgraph,"",@"SHT_CUDA_CALLGRAPH"
	.align	4
	.sectionentsize	8
	.align		4
        /*0000*/ 	.word	0x00000000
	.align		4
        /*0004*/ 	.word	0xffffffff
	.align		4
        /*0008*/ 	.word	0x00000000
	.align		4
        /*000c*/ 	.word	0xfffffffe
	.align		4
        /*0010*/ 	.word	0x00000000
	.align		4
        /*0014*/ 	.word	0xfffffffd
	.align		4
        /*0018*/ 	.word	0x00000000
	.align		4
        /*001c*/ 	.word	0xfffffffc


//--------------------- .text.triton_poi_fused_cat_30 --------------------------
	.section	.text.triton_poi_fused_cat_30,"ax",@progbits
	.align	128
        .global         triton_poi_fused_cat_30
        .type           triton_poi_fused_cat_30,@function
        .size           triton_poi_fused_cat_30,(.L_x_1 - triton_poi_fused_cat_30)
        .other          triton_poi_fused_cat_30,@"STO_CUDA_ENTRY STV_DEFAULT"
triton_poi_fused_cat_30:
.text.triton_poi_fused_cat_30:
[----:B------:R-:W-:Y:S01]  /*0000*/  LDC R1, c[0x0][0x28] ;  /* 0x00000a00ff017b82 */ /* 0x000fe20000000800 */
[----:B------:R-:W1:Y:S07]  /*0010*/  S2R R0, SR_TID.X ;  /* 0x0000000000007919 */ /* 0x000e6e0000002100 */
[----:B------:R-:W2:Y:S01]  /*0020*/  LDC.64 R4, c[0x0][0x218] ;  /* 0x00008600ff047b82 */ /* 0x000ea20000000a00 */
[----:B------:R-:W-:Y:S01]  /*0030*/  CS2R R10, SRZ ;  /* 0x00000000000a7805 */ /* 0x000fe2000001ff00 */
[----:B------:R-:W-:Y:S01]  /*0040*/  ULDC.64 UR4, c[0x0][0x208] ;  /* 0x0000820000047ab9 */ /* 0x000fe20000000a00 */
[----:B------:R-:W3:Y:S05]  /*0050*/  S2R R3, SR_CTAID.X ;  /* 0x0000000000037919 */ /* 0x000eea0000002500 */
[----:B------:R-:W4:Y:S01]  /*0060*/  LDC.64 R6, c[0x0][0x220] ;  /* 0x00008800ff067b82 */ /* 0x000f220000000a00 */
[----:B-1----:R-:W-:-:S04]  /*0070*/  LOP3.LUT R0, R0, 0x7f, RZ, 0xc0, !PT ;  /* 0x0000007f00007812 */ /* 0x002fc800078ec0ff */
[----:B---3--:R-:W-:-:S04]  /*0080*/  LEA R0, R3, R0, 0x7 ;  /* 0x0000000003007211 */ /* 0x008fc800078e38ff */
[----:B------:R-:W-:-:S04]  /*0090*/  SHF.R.S32.HI R3, RZ, 0x1f, R0 ;  /* 0x0000001fff037819 */ /* 0x000fc80000011400 */
[----:B------:R-:W-:-:S04]  /*00a0*/  LEA.HI R3, R3, R0, RZ, 0x9 ;  /* 0x0000000003037211 */ /* 0x000fc800078f48ff */
[----:B------:R-:W-:Y:S02]  /*00b0*/  LOP3.LUT R9, R3, 0xfffffe00, RZ, 0xc0, !PT ;  /* 0xfffffe0003097812 */ /* 0x000fe400078ec0ff */
[----:B------:R-:W-:Y:S02]  /*00c0*/  SHF.R.S32.HI R3, RZ, 0x9, R3 ;  /* 0x00000009ff037819 */ /* 0x000fe40000011403 */
[----:B------:R-:W-:-:S04]  /*00d0*/  IADD3 R2, R0, -R9, RZ ;  /* 0x8000000900027210 */ /* 0x000fc80007ffe0ff */
[C---:B------:R-:W-:Y:S02]  /*00e0*/  ISETP.GE.AND P0, PT, R2.reuse, 0x100, PT ;  /* 0x000001000200780c */ /* 0x040fe40003f06270 */
[----:B------:R-:W-:Y:S02]  /*00f0*/  ISETP.GT.AND P1, PT, R2, 0xff, PT ;  /* 0x000000ff0200780c */ /* 0x000fe40003f24270 */
[----:B------:R-:W-:Y:S02]  /*0100*/  LEA R9, R3, R2, 0x8 ;  /* 0x0000000203097211 */ /* 0x000fe400078e40ff */
[----:B------:R-:W1:Y:S03]  /*0110*/  LDC.64 R2, c[0x0][0x210] ;  /* 0x00008400ff027b82 */ /* 0x000e660000000a00 */
[----:B--2---:R-:W-:-:S04]  /*0120*/  IMAD.WIDE R4, R9, 0x4, R4 ;  /* 0x0000000409047825 */ /* 0x004fc800078e0204 */
[C---:B----4-:R-:W-:Y:S01]  /*0130*/  IMAD.WIDE R6, R9.reuse, 0x4, R6 ;  /* 0x0000000409067825 */ /* 0x050fe200078e0206 */
[----:B------:R-:W2:Y:S04]  /*0140*/  @!P0 LDG.E.EL R10, desc[UR4][R4.64] ;  /* 0x00000004040a8981 */ /* 0x000ea8000c2e1900 */
[----:B------:R3:W4:Y:S01]  /*0150*/  @P1 LDG.E.EL R11, desc[UR4][R6.64+-0x400] ;  /* 0xfffc0004060b1981 */ /* 0x000722000c2e1900 */
[----:B------:R-:W-:Y:S01]  /*0160*/  HFMA2.MMA R8, -RZ, RZ, 0, 0 ;  /* 0x00000000ff087435 */ /* 0x000fe200000001ff */
[----:B-1----:R-:W-:-:S09]  /*0170*/  IMAD.WIDE R2, R9, 0x4, R2 ;  /* 0x0000000409027825 */ /* 0x002fd200078e0202 */
[----:B------:R1:W5:Y:S01]  /*0180*/  @!P0 LDG.E.EL R8, desc[UR4][R2.64] ;  /* 0x0000000402088981 */ /* 0x000362000c2e1900 */
[----:B---3--:R-:W-:Y:S02]  /*0190*/  MOV R7, 0x3e800000 ;  /* 0x3e80000000077802 */ /* 0x008fe40000000f00 */
[----:B--2---:R-:W-:Y:S02]  /*01a0*/  SEL R10, R10, RZ, !P0 ;  /* 0x000000ff0a0a7207 */ /* 0x004fe40004000000 */
[----:B----4-:R-:W-:-:S03]  /*01b0*/  SEL R11, R11, RZ, P1 ;  /* 0x000000ff0b0b7207 */ /* 0x010fc60000800000 */
[----:B------:R-:W-:Y:S02]  /*01c0*/  FADD R9, RZ, -R10 ;  /* 0x8000000aff097221 */ /* 0x000fe40000000000 */
[----:B------:R-:W-:Y:S02]  /*01d0*/  FADD R4, RZ, -R11 ;  /* 0x8000000bff047221 */ /* 0x000fe40000000000 */
[----:B------:R-:W-:Y:S02]  /*01e0*/  FMUL R9, R9, 1.4426950216293334961 ;  /* 0x3fb8aa3b09097820 */ /* 0x000fe40000400000 */
[----:B------:R-:W-:-:S03]  /*01f0*/  FMUL R5, R4, 1.4426950216293334961 ;  /* 0x3fb8aa3b04057820 */ /* 0x000fc60000400000 */
[----:B------:R-:W-:Y:S02]  /*0200*/  FSETP.GEU.AND P1, PT, R9, -126, PT ;  /* 0xc2fc00000900780b */ /* 0x000fe40003f2e000 */
[----:B------:R-:W-:-:S11]  /*0210*/  FSETP.GEU.AND P2, PT, R5, -126, PT ;  /* 0xc2fc00000500780b */ /* 0x000fd60003f4e000 */
[----:B------:R-:W-:Y:S02]  /*0220*/  @!P1 FMUL R9, R9, 0.5 ;  /* 0x3f00000009099820 */ /* 0x000fe40000400000 */
[----:B------:R-:W-:Y:S02]  /*0230*/  @!P2 FMUL R5, R5, 0.5 ;  /* 0x3f0000000505a820 */ /* 0x000fe40000400000 */
[----:B------:R5:W2:Y:S08]  /*0240*/  MUFU.EX2 R4, R9 ;  /* 0x0000000900047308 */ /* 0x000ab00000000800 */
[----:B-1----:R-:W1:Y:S01]  /*0250*/  MUFU.EX2 R2, R5 ;  /* 0x0000000500027308 */ /* 0x002e620000000800 */
[----:B-----5:R-:W-:Y:S01]  /*0260*/  SEL R9, R8, RZ, !P0 ;  /* 0x000000ff08097207 */ /* 0x020fe20004000000 */
[----:B--2---:R-:W-:-:S04]  /*0270*/  @!P1 FMUL R4, R4, R4 ;  /* 0x0000000404049220 */ /* 0x004fc80000400000 */
[----:B------:R-:W-:Y:S01]  /*0280*/  FADD R4, R4, 1 ;  /* 0x3f80000004047421 */ /* 0x000fe20000000000 */
[----:B-1----:R-:W-:-:S04]  /*0290*/  @!P2 FMUL R2, R2, R2 ;  /* 0x000000020202a220 */ /* 0x002fc80000400000 */
[----:B------:R-:W-:Y:S01]  /*02a0*/  FSETP.GT.AND P1, PT, R4, 8.50705917302346158658e+37, PT ;  /* 0x7e8000000400780b */ /* 0x000fe20003f24000 */
[----:B------:R-:W-:-:S03]  /*02b0*/  FADD R6, R2, 1 ;  /* 0x3f80000002067421 */ /* 0x000fc60000000000 */
[----:B------:R-:W-:Y:S01]  /*02c0*/  FSEL R5, R7, 1, P1 ;  /* 0x3f80000007057808 */ /* 0x000fe20000800000 */
[----:B------:R-:W1:Y:S01]  /*02d0*/  LDC.64 R2, c[0x0][0x228] ;  /* 0x00008a00ff027b82 */ /* 0x000e620000000a00 */
[----:B------:R-:W-:-:S04]  /*02e0*/  FSETP.GT.AND P2, PT, R6, 8.50705917302346158658e+37, PT ;  /* 0x7e8000000600780b */ /* 0x000fc80003f44000 */
[----:B------:R-:W-:-:S03]  /*02f0*/  FSEL R7, R7, 1, P2 ;  /* 0x3f80000007077808 */ /* 0x000fc60001000000 */
[----:B------:R-:W-:-:S06]  /*0300*/  @P1 FMUL R4, R4, 0.25 ;  /* 0x3e80000004041820 */ /* 0x000fcc0000400000 */
[----:B------:R-:W2:Y:S01]  /*0310*/  MUFU.RCP R4, R4 ;  /* 0x0000000400047308 */ /* 0x000ea20000001000 */
[----:B------:R-:W-:-:S07]  /*0320*/  @P2 FMUL R6, R6, 0.25 ;  /* 0x3e80000006062820 */ /* 0x000fce0000400000 */
[----:B------:R-:W3:Y:S01]  /*0330*/  MUFU.RCP R6, R6 ;  /* 0x0000000600067308 */ /* 0x000ee20000001000 */
[----:B-1----:R-:W-:-:S04]  /*0340*/  IMAD.WIDE R2, R0, 0x4, R2 ;  /* 0x0000000400027825 */ /* 0x002fc800078e0202 */
[----:B--2---:R-:W-:-:S04]  /*0350*/  FMUL R5, R4, R5 ;  /* 0x0000000504057220 */ /* 0x004fc80000400000 */
[----:B------:R-:W-:Y:S01]  /*0360*/  FFMA R5, R10, R5, R9 ;  /* 0x000000050a057223 */ /* 0x000fe20000000009 */
[----:B---3--:R-:W-:-:S04]  /*0370*/  FMUL R8, R6, R7 ;  /* 0x0000000706087220 */ /* 0x008fc80000400000 */
[----:B------:R-:W-:-:S05]  /*0380*/  @P0 FMUL R5, R11, R8 ;  /* 0x000000080b050220 */ /* 0x000fca0000400000 */
[----:B------:R-:W-:Y:S01]  /*0390*/  STG.E desc[UR4][R2.64], R5 ;  /* 0x0000000502007986 */ /* 0x000fe2000c101904 */
[----:B------:R-:W-:Y:S05]  /*03a0*/  EXIT ;  /* 0x000000000000794d */ /* 0x000fea0003800000 */
.L_x_0:
[----:B------:R-:W-:-:S00]  /*03b0*/  BRA `(.L_x_0) ;  /* 0xfffffffc00fc7947 */ /* 0x000fc0000383ffff */
[----:B------:R-:W-:-:S00]  /*03c0*/  NOP ;  /* 0x0000000000007918 */ /* 0x000fc00000000000 */
        /* <DEDUP_REMOVED lines=11> */
.L_x_1:


//--------------------- .nv.constant0.triton_poi_fused_cat_30 --------------------------
	.section	.nv.constant0.triton_poi_fused_cat_30,"a",@progbits
	.sectionflags	@""
	.align	4
.nv.constant0.triton_poi_fused_cat_30:
	.zero		564
